//
// Generated by NVIDIA NVVM Compiler
//
// Compiler Build ID: CL-36424714
// Cuda compilation tools, release 13.0, V13.0.88
// Based on NVVM 20.0.0
//

.version 9.0
.target sm_100
.address_size 64

	// .globl	_Z15hello_world_gpuv
.extern .func  (.param .b32 func_retval0) vprintf
(
	.param .b64 vprintf_param_0,
	.param .b64 vprintf_param_1
)
;
.global .align 1 .b8 $str[47] = {72, 101, 108, 108, 111, 32, 87, 111, 114, 108, 100, 32, 102, 114, 111, 109, 32, 116, 104, 101, 32, 71, 80, 85, 44, 32, 98, 108, 111, 99, 107, 32, 37, 100, 44, 32, 116, 104, 114, 101, 97, 100, 32, 37, 100, 10};

.visible .entry _Z15hello_world_gpuv()
{
	.local .align 8 .b8 	__local_depot0[8];
	.reg .b64 	%SP;
	.reg .b64 	%SPL;
	.reg .b32 	%r<5>;
	.reg .b64 	%rd<5>;

	mov.u64 	%SPL, __local_depot0;
	cvta.local.u64 	%SP, %SPL;
	add.u64 	%rd1, %SP, 0;
	add.u64 	%rd2, %SPL, 0;
	mov.u32 	%r1, %ctaid.x;
	mov.u32 	%r2, %tid.x;
	st.local.v2.u32 	[%rd2], {%r1, %r2};
	mov.u64 	%rd3, $str;
	cvta.global.u64 	%rd4, %rd3;
	{ // callseq 0, 0
	.param .b64 param0;
	st.param.b64 	[param0], %rd4;
	.param .b64 param1;
	st.param.b64 	[param1], %rd1;
	.param .b32 retval0;
	call.uni (retval0), 
	vprintf, 
	(
	param0, 
	param1
	);
	ld.param.b32 	%r3, [retval0];
	} // callseq 0
	ret;

}


// ===== COMPILED SASS (sm_100) =====

	.target	sm_100

	.elftype	@"ET_EXEC"


//--------------------- .note.nv.tkinfo           --------------------------
	.section	.note.nv.tkinfo,"",@"SHT_NOTE"
	.sectionflags	@"SHF_NOTE_NV_TKINFO"
	.tkinfo
        /*0018*/ 	.word	0x00000002
        /*0030*/ 	.string	""
        /*0030*/ 	.string	"ptxas"
        /*0030*/ 	.string	"Cuda compilation tools, release 13.0, V13.0.88"
        /*0030*/ 	.string	"Build cuda_13.0.r13.0/compiler.36424714_0"
        /*0030*/ 	.string	"-arch sm_100 -m 64 "



//--------------------- .note.nv.cuinfo           --------------------------
	.section	.note.nv.cuinfo,"",@"SHT_NOTE"
	.sectionflags	@"SHF_NOTE_NV_CUINFO"
        /*0018*/ 	.short	0x0002
        /*001a*/ 	.short	0x0064
        /*001c*/ 	.short	0x0082
	.zero		2


//--------------------- .nv.info                  --------------------------
	.section	.nv.info,"",@"SHT_CUDA_INFO"
	.align	4


	//----- nvinfo : EIATTR_REGCOUNT
	.align		4
        /*0000*/ 	.byte	0x04, 0x2f
        /*0002*/ 	.short	(.L_2 - .L_1)
	.align		4
.L_1:
        /*0004*/ 	.word	index@(_Z15hello_world_gpuv)
        /*0008*/ 	.word	0x00000018


	//----- nvinfo : EIATTR_FRAME_SIZE
	.align		4
.L_2:
        /*000c*/ 	.byte	0x04, 0x11
        /*000e*/ 	.short	(.L_4 - .L_3)
	.align		4
.L_3:
        /*0010*/ 	.word	index@(_Z15hello_world_gpuv)
        /*0014*/ 	.word	0x00000008


	//----- nvinfo : EIATTR_MIN_STACK_SIZE
	.align		4
.L_4:
        /*0018*/ 	.byte	0x04, 0x12
        /*001a*/ 	.short	(.L_6 - .L_5)
	.align		4
.L_5:
        /*001c*/ 	.word	index@(_Z15hello_world_gpuv)
        /*0020*/ 	.word	0x00000008
.L_6:


//--------------------- .nv.compat                --------------------------
	.section	.nv.compat,"",@"SHT_CUDA_COMPAT_INFO"
	.align	4
        /*0000*/ 	.byte	0x02, 0x09, 0x00, 0x00, 0x02, 0x02, 0x01, 0x00, 0x02, 0x05, 0x05, 0x00, 0x03, 0x07, 0x01, 0x01
        /*0010*/ 	.byte	0x02, 0x03, 0x00, 0x00, 0x02, 0x06, 0x01, 0x00, 0x04, 0x0b, 0x08, 0x00, 0x09, 0x00, 0x00, 0x00
        /*0020*/ 	.byte	0x00, 0x00, 0x00, 0x00


//--------------------- .nv.info._Z15hello_world_gpuv --------------------------
	.section	.nv.info._Z15hello_world_gpuv,"",@"SHT_CUDA_INFO"
	.sectionflags	@""
	.align	4


	//----- nvinfo : EIATTR_CUDA_API_VERSION
	.align		4
        /*0000*/ 	.byte	0x04, 0x37
        /*0002*/ 	.short	(.L_8 - .L_7)
.L_7:
        /*0004*/ 	.word	0x00000082


	//----- nvinfo : EIATTR_SPARSE_MMA_MASK
	.align		4
.L_8:
        /*0008*/ 	.byte	0x03, 0x50
        /*000a*/ 	.short	0x0000


	//----- nvinfo : EIATTR_MAXREG_COUNT
	.align		4
        /*000c*/ 	.byte	0x03, 0x1b
        /*000e*/ 	.short	0x00ff


	//----- nvinfo : EIATTR_EXTERNS
	.align		4
        /*0010*/ 	.byte	0x04, 0x0f
        /*0012*/ 	.short	(.L_10 - .L_9)


	//   ....[0]....
	.align		4
.L_9:
        /*0014*/ 	.word	index@(vprintf)


	//----- nvinfo : EIATTR_MERCURY_ISA_VERSION
	.align		4
.L_10:
        /*0018*/ 	.byte	0x03, 0x5f
        /*001a*/ 	.short	0x0101


	//----- nvinfo : EIATTR_VRC_CTA_INIT_COUNT
	.align		4
        /*001c*/ 	.byte	0x02, 0x4a
	.zero		1
	.zero		1


	//----- nvinfo : EIATTR_SYSCALL_OFFSETS
	.align		4
        /*0020*/ 	.byte	0x04, 0x46
        /*0022*/ 	.short	(.L_12 - .L_11)


	//   ....[0]....
.L_11:
        /*0024*/ 	.word	0x000000f0


	//----- nvinfo : EIATTR_EXIT_INSTR_OFFSETS
	.align		4
.L_12:
        /*0028*/ 	.byte	0x04, 0x1c
        /*002a*/ 	.short	(.L_14 - .L_13)


	//   ....[0]....
.L_13:
        /*002c*/ 	.word	0x00000100


	//----- nvinfo : EIATTR_SW_WAR
	.align		4
.L_14:
        /*0030*/ 	.byte	0x04, 0x36
        /*0032*/ 	.short	(.L_16 - .L_15)
.L_15:
        /*0034*/ 	.word	0x00000008
.L_16:


//--------------------- .nv.callgraph             --------------------------
	.section	.nv.callgraph,"",@"SHT_CUDA_CALLGRAPH"
	.align	4
	.sectionentsize	8
	.align		4
        /*0000*/ 	.word	0x00000000
	.align		4
        /*0004*/ 	.word	0xffffffff
	.align		4
        /*0008*/ 	.word	index@(_Z15hello_world_gpuv)
	.align		4
        /*000c*/ 	.word	index@(vprintf)
	.align		4
        /*0010*/ 	.word	0x00000000
	.align		4
        /*0014*/ 	.word	0xfffffffe
	.align		4
        /*0018*/ 	.word	0x00000000
	.align		4
        /*001c*/ 	.word	0xfffffffd
	.align		4
        /*0020*/ 	.word	0x00000000
	.align		4
        /*0024*/ 	.word	0xfffffffc


//--------------------- .nv.constant4             --------------------------
	.section	.nv.constant4,"a",@progbits
	.align	8
	.align		8
.nv.constant4:
        /*0000*/ 	.dword	vprintf
	.align		8
        /*0008*/ 	.dword	$str


//--------------------- .text._Z15hello_world_gpuv --------------------------
	.section	.text._Z15hello_world_gpuv,"ax",@progbits
	.align	128
        .global         _Z15hello_world_gpuv
        .type           _Z15hello_world_gpuv,@function
        .size           _Z15hello_world_gpuv,(.L_x_2 - _Z15hello_world_gpuv)
        .other          _Z15hello_world_gpuv,@"STO_CUDA_ENTRY STV_DEFAULT"
_Z15hello_world_gpuv:
.text._Z15hello_world_gpuv:
[----:B------:R-:W0:Y:S01]  /*0000*/  LDC R1, c[0x0][0x37c] ;  /* 0x0000df00ff017b82 */ /* 0x000e220000000800 */
[----:B------:R-:W1:Y:S01]  /*0010*/  S2R R8, SR_CTAID.X ;  /* 0x0000000000087919 */ /* 0x000e620000002500 */
[----:B0-----:R-:W-:Y:S01]  /*0020*/  VIADD R1, R1, 0xfffffff8 ;  /* 0xfffffff801017836 */ /* 0x001fe20000000000 */
[----:B------:R-:W-:Y:S01]  /*0030*/  MOV R0, 0x0 ;  /* 0x0000000000007802 */ /* 0x000fe20000000f00 */
[----:B------:R-:W0:Y:S01]  /*0040*/  LDCU UR4, c[0x0][0x2f8] ;  /* 0x00005f00ff0477ac */ /* 0x000e220008000800 */
[----:B------:R-:W1:Y:S03]  /*0050*/  S2R R9, SR_TID.X ;  /* 0x0000000000097919 */ /* 0x000e660000002100 */
[----:B------:R2:W3:Y:S01]  /*0060*/  LDC.64 R2, c[0x4][R0] ;  /* 0x0100000000027b82 */ /* 0x0004e20000000a00 */
[----:B------:R-:W4:Y:S01]  /*0070*/  LDCU.64 UR6, c[0x4][0x8] ;  /* 0x01000100ff0677ac */ /* 0x000f220008000a00 */
[----:B------:R-:W5:Y:S01]  /*0080*/  LDCU UR5, c[0x0][0x2fc] ;  /* 0x00005f80ff0577ac */ /* 0x000f620008000800 */
[----:B0-----:R-:W-:Y:S01]  /*0090*/  IADD3 R6, P0, PT, R1, UR4, RZ ;  /* 0x0000000401067c10 */ /* 0x001fe2000ff1e0ff */
[----:B----4-:R-:W-:Y:S01]  /*00a0*/  IMAD.U32 R4, RZ, RZ, UR6 ;  /* 0x00000006ff047e24 */ /* 0x010fe2000f8e00ff */
[----:B------:R-:W-:-:S03]  /*00b0*/  MOV R5, UR7 ;  /* 0x0000000700057c02 */ /* 0x000fc60008000f00 */
[----:B-----5:R-:W-:Y:S01]  /*00c0*/  IMAD.X R7, RZ, RZ, UR5, P0 ;  /* 0x00000005ff077e24 */ /* 0x020fe200080e06ff */
[----:B-1----:R2:W-:Y:S07]  /*00d0*/  STL.64 [R1], R8 ;  /* 0x0000000801007387 */ /* 0x0025ee0000100a00 */
[----:B------:R-:W-:-:S07]  /*00e0*/  LEPC R20, `(.L_x_0) ;  /* 0x000000001014794e */ /* 0x000fce0000000000 */
[----:B--23--:R-:W-:Y:S05]  /*00f0*/  CALL.ABS.NOINC R2 ;  /* 0x0000000002007343 */ /* 0x00cfea0003c00000 */
.L_x_0:
[----:B------:R-:W-:Y:S05]  /*0100*/  EXIT ;  /* 0x000000000000794d */ /* 0x000fea0003800000 */
.L_x_1:
[----:B------:R-:W-:-:S00]  /*0110*/  BRA `(.L_x_1) ;  /* 0xfffffffc00fc7947 */ /* 0x000fc0000383ffff */
[----:B------:R-:W-:-:S00]  /*0120*/  NOP ;  /* 0x0000000000007918 */ /* 0x000fc00000000000 */
        /* <DEDUP_REMOVED lines=13> */
.L_x_2:


//--------------------- .nv.global.init           --------------------------
	.section	.nv.global.init,"aw",@progbits
.nv.global.init:
	.type		$str,@object
	.size		$str,(.L_0 - $str)
$str:
        /*0000*/ 	.byte	0x48, 0x65, 0x6c, 0x6c, 0x6f, 0x20, 0x57, 0x6f, 0x72, 0x6c, 0x64, 0x20, 0x66, 0x72, 0x6f, 0x6d
        /*0010*/ 	.byte	0x20, 0x74, 0x68, 0x65, 0x20, 0x47, 0x50, 0x55, 0x2c, 0x20, 0x62, 0x6c, 0x6f, 0x63, 0x6b, 0x20
        /*0020*/ 	.byte	0x25, 0x64, 0x2c, 0x20, 0x74, 0x68, 0x72, 0x65, 0x61, 0x64, 0x20, 0x25, 0x64, 0x0a, 0x00
.L_0:


//--------------------- .nv.shared.reserved.0     --------------------------
	.section	.nv.shared.reserved.0,"aw",@nobits
	.weak		__nv_reservedSMEM_offset_0_alias
	.size		__nv_reservedSMEM_offset_0_alias, 0, 64
	.other		__nv_reservedSMEM_offset_0_alias,@"STO_CUDA_RESERVED_SHARED STV_DEFAULT"
__nv_reservedSMEM_offset_0_alias:
	.zero		0
	.zero		64


//--------------------- .nv.constant0._Z15hello_world_gpuv --------------------------
	.section	.nv.constant0._Z15hello_world_gpuv,"a",@progbits
	.sectionflags	@""
	.align	4
.nv.constant0._Z15hello_world_gpuv:
	.zero		896


//--------------------- SYMBOLS --------------------------

	.type		.nv.reservedSmem.offset0,@object
	.size		.nv.reservedSmem.offset0,0x4
	.type		vprintf,@function
